//
// Generated by NVIDIA NVVM Compiler
//
// Compiler Build ID: CL-36424714
// Cuda compilation tools, release 13.0, V13.0.88
// Based on NVVM 20.0.0
//

.version 9.0
.target sm_100
.address_size 64

	// .globl	_Z16reciprocalKernelPfS_fffj

.visible .entry _Z16reciprocalKernelPfS_fffj(
	.param .u64 .ptr .align 1 _Z16reciprocalKernelPfS_fffj_param_0,
	.param .u64 .ptr .align 1 _Z16reciprocalKernelPfS_fffj_param_1,
	.param .f32 _Z16reciprocalKernelPfS_fffj_param_2,
	.param .f32 _Z16reciprocalKernelPfS_fffj_param_3,
	.param .f32 _Z16reciprocalKernelPfS_fffj_param_4,
	.param .u32 _Z16reciprocalKernelPfS_fffj_param_5
)
{
	.reg .pred 	%p<3>;
	.reg .b32 	%r<10>;
	.reg .b32 	%f<17>;
	.reg .b64 	%rd<13>;

	ld.param.u64 	%rd3, [_Z16reciprocalKernelPfS_fffj_param_0];
	ld.param.u64 	%rd4, [_Z16reciprocalKernelPfS_fffj_param_1];
	ld.param.f32 	%f2, [_Z16reciprocalKernelPfS_fffj_param_3];
	ld.param.f32 	%f3, [_Z16reciprocalKernelPfS_fffj_param_4];
	ld.param.u32 	%r2, [_Z16reciprocalKernelPfS_fffj_param_5];
	cvta.to.global.u64 	%rd1, %rd3;
	cvta.to.global.u64 	%rd2, %rd4;
	mov.u32 	%r3, %ctaid.x;
	mov.u32 	%r4, %ntid.x;
	mov.u32 	%r5, %tid.x;
	mad.lo.s32 	%r6, %r3, %r4, %r5;
	cvt.rn.f32.u32 	%f4, %r2;
	div.rn.f32 	%f1, %f4, %f2;
	cvt.rzi.s32.f32 	%r7, %f1;
	rem.u32 	%r1, %r6, %r7;
	setp.eq.s32 	%p1, %r1, 0;
	@%p1 bra 	$L__BB0_3;
	add.f32 	%f5, %f1, 0fBF800000;
	cvt.rzi.s32.f32 	%r8, %f5;
	mul.wide.s32 	%rd5, %r8, 4;
	add.s64 	%rd6, %rd2, %rd5;
	ld.global.f32 	%f6, [%rd6];
	fma.rn.f32 	%f7, %f3, 0f40A00000, %f6;
	add.s64 	%rd7, %rd1, %rd5;
	st.global.f32 	[%rd7], %f7;
	setp.eq.s32 	%p2, %r1, %r8;
	@%p2 bra 	$L__BB0_3;
	mul.wide.u32 	%rd8, %r1, 4;
	add.s64 	%rd9, %rd1, %rd8;
	ld.global.f32 	%f8, [%rd9+4];
	ld.global.f32 	%f9, [%rd9];
	add.f32 	%f10, %f9, %f9;
	sub.f32 	%f11, %f8, %f10;
	add.s32 	%r9, %r1, -1;
	mul.wide.u32 	%rd10, %r9, 4;
	add.s64 	%rd11, %rd1, %rd10;
	ld.global.f32 	%f12, [%rd11];
	add.f32 	%f13, %f12, %f11;
	div.rn.f32 	%f14, %f13, %f2;
	div.rn.f32 	%f15, %f14, %f2;
	fma.rn.f32 	%f16, %f3, %f15, %f9;
	add.s64 	%rd12, %rd2, %rd8;
	st.global.f32 	[%rd12], %f16;
$L__BB0_3:
	ret;

}


// ===== COMPILED SASS (sm_100) =====

	.target	sm_100

	.elftype	@"ET_EXEC"


//--------------------- .note.nv.tkinfo           --------------------------
	.section	.note.nv.tkinfo,"",@"SHT_NOTE"
	.sectionflags	@"SHF_NOTE_NV_TKINFO"
	.tkinfo
        /*0018*/ 	.word	0x00000002
        /*0030*/ 	.string	""
        /*0030*/ 	.string	"ptxas"
        /*0030*/ 	.string	"Cuda compilation tools, release 13.0, V13.0.88"
        /*0030*/ 	.string	"Build cuda_13.0.r13.0/compiler.36424714_0"
        /*0030*/ 	.string	"-arch sm_100 -m 64 "



//--------------------- .note.nv.cuinfo           --------------------------
	.section	.note.nv.cuinfo,"",@"SHT_NOTE"
	.sectionflags	@"SHF_NOTE_NV_CUINFO"
        /*0018*/ 	.short	0x0002
        /*001a*/ 	.short	0x0064
        /*001c*/ 	.short	0x0082
	.zero		2


//--------------------- .nv.info                  --------------------------
	.section	.nv.info,"",@"SHT_CUDA_INFO"
	.align	4


	//----- nvinfo : EIATTR_REGCOUNT
	.align		4
        /*0000*/ 	.byte	0x04, 0x2f
        /*0002*/ 	.short	(.L_1 - .L_0)
	.align		4
.L_0:
        /*0004*/ 	.word	index@(_Z16reciprocalKernelPfS_fffj)
        /*0008*/ 	.word	0x00000011


	//----- nvinfo : EIATTR_FRAME_SIZE
	.align		4
.L_1:
        /*000c*/ 	.byte	0x04, 0x11
        /*000e*/ 	.short	(.L_3 - .L_2)
	.align		4
.L_2:
        /*0010*/ 	.word	index@($__internal_0_$__cuda_sm3x_div_rn_noftz_f32_slowpath)
        /*0014*/ 	.word	0x00000000


	//----- nvinfo : EIATTR_FRAME_SIZE
	.align		4
.L_3:
        /*0018*/ 	.byte	0x04, 0x11
        /*001a*/ 	.short	(.L_5 - .L_4)
	.align		4
.L_4:
        /*001c*/ 	.word	index@(_Z16reciprocalKernelPfS_fffj)
        /*0020*/ 	.word	0x00000000


	//----- nvinfo : EIATTR_MIN_STACK_SIZE
	.align		4
.L_5:
        /*0024*/ 	.byte	0x04, 0x12
        /*0026*/ 	.short	(.L_7 - .L_6)
	.align		4
.L_6:
        /*0028*/ 	.word	index@(_Z16reciprocalKernelPfS_fffj)
        /*002c*/ 	.word	0x00000000
.L_7:


//--------------------- .nv.compat                --------------------------
	.section	.nv.compat,"",@"SHT_CUDA_COMPAT_INFO"
	.align	4
        /*0000*/ 	.byte	0x02, 0x09, 0x00, 0x00, 0x02, 0x02, 0x01, 0x00, 0x02, 0x05, 0x05, 0x00, 0x03, 0x07, 0x01, 0x01
        /*0010*/ 	.byte	0x02, 0x03, 0x00, 0x00, 0x02, 0x06, 0x01, 0x00, 0x04, 0x0b, 0x08, 0x00, 0x01, 0x00, 0x00, 0x00
        /*0020*/ 	.byte	0x00, 0x00, 0x00, 0x00


//--------------------- .nv.info._Z16reciprocalKernelPfS_fffj --------------------------
	.section	.nv.info._Z16reciprocalKernelPfS_fffj,"",@"SHT_CUDA_INFO"
	.sectionflags	@""
	.align	4


	//----- nvinfo : EIATTR_CUDA_API_VERSION
	.align		4
        /*0000*/ 	.byte	0x04, 0x37
        /*0002*/ 	.short	(.L_9 - .L_8)
.L_8:
        /*0004*/ 	.word	0x00000082


	//----- nvinfo : EIATTR_KPARAM_INFO
	.align		4
.L_9:
        /*0008*/ 	.byte	0x04, 0x17
        /*000a*/ 	.short	(.L_11 - .L_10)
.L_10:
        /*000c*/ 	.word	0x00000000
        /*0010*/ 	.short	0x0005
        /*0012*/ 	.short	0x001c
        /*0014*/ 	.byte	0x00, 0xf0, 0x11, 0x00


	//----- nvinfo : EIATTR_KPARAM_INFO
	.align		4
.L_11:
        /*0018*/ 	.byte	0x04, 0x17
        /*001a*/ 	.short	(.L_13 - .L_12)
.L_12:
        /*001c*/ 	.word	0x00000000
        /*0020*/ 	.short	0x0004
        /*0022*/ 	.short	0x0018
        /*0024*/ 	.byte	0x00, 0xf0, 0x11, 0x00


	//----- nvinfo : EIATTR_KPARAM_INFO
	.align		4
.L_13:
        /*0028*/ 	.byte	0x04, 0x17
        /*002a*/ 	.short	(.L_15 - .L_14)
.L_14:
        /*002c*/ 	.word	0x00000000
        /*0030*/ 	.short	0x0003
        /*0032*/ 	.short	0x0014
        /*0034*/ 	.byte	0x00, 0xf0, 0x11, 0x00


	//----- nvinfo : EIATTR_KPARAM_INFO
	.align		4
.L_15:
        /*0038*/ 	.byte	0x04, 0x17
        /*003a*/ 	.short	(.L_17 - .L_16)
.L_16:
        /*003c*/ 	.word	0x00000000
        /*0040*/ 	.short	0x0002
        /*0042*/ 	.short	0x0010
        /*0044*/ 	.byte	0x00, 0xf0, 0x11, 0x00


	//----- nvinfo : EIATTR_KPARAM_INFO
	.align		4
.L_17:
        /*0048*/ 	.byte	0x04, 0x17
        /*004a*/ 	.short	(.L_19 - .L_18)
.L_18:
        /*004c*/ 	.word	0x00000000
        /*0050*/ 	.short	0x0001
        /*0052*/ 	.short	0x0008
        /*0054*/ 	.byte	0x00, 0xf5, 0x21, 0x00


	//----- nvinfo : EIATTR_KPARAM_INFO
	.align		4
.L_19:
        /*0058*/ 	.byte	0x04, 0x17
        /*005a*/ 	.short	(.L_21 - .L_20)
.L_20:
        /*005c*/ 	.word	0x00000000
        /*0060*/ 	.short	0x0000
        /*0062*/ 	.short	0x0000
        /*0064*/ 	.byte	0x00, 0xf5, 0x21, 0x00


	//----- nvinfo : EIATTR_SPARSE_MMA_MASK
	.align		4
.L_21:
        /*0068*/ 	.byte	0x03, 0x50
        /*006a*/ 	.short	0x0000


	//----- nvinfo : EIATTR_MAXREG_COUNT
	.align		4
        /*006c*/ 	.byte	0x03, 0x1b
        /*006e*/ 	.short	0x00ff


	//----- nvinfo : EIATTR_MERCURY_ISA_VERSION
	.align		4
        /*0070*/ 	.byte	0x03, 0x5f
        /*0072*/ 	.short	0x0101


	//----- nvinfo : EIATTR_VRC_CTA_INIT_COUNT
	.align		4
        /*0074*/ 	.byte	0x02, 0x4a
	.zero		1
	.zero		1


	//----- nvinfo : EIATTR_EXIT_INSTR_OFFSETS
	.align		4
        /*0078*/ 	.byte	0x04, 0x1c
        /*007a*/ 	.short	(.L_23 - .L_22)


	//   ....[0]....
.L_22:
        /*007c*/ 	.word	0x00000270


	//   ....[1]....
        /*0080*/ 	.word	0x00000340


	//   ....[2]....
        /*0084*/ 	.word	0x00000610


	//----- nvinfo : EIATTR_CRS_STACK_SIZE
	.align		4
.L_23:
        /*0088*/ 	.byte	0x04, 0x1e
        /*008a*/ 	.short	(.L_25 - .L_24)
.L_24:
        /*008c*/ 	.word	0x00000000


	//----- nvinfo : EIATTR_CBANK_PARAM_SIZE
	.align		4
.L_25:
        /*0090*/ 	.byte	0x03, 0x19
        /*0092*/ 	.short	0x0020


	//----- nvinfo : EIATTR_PARAM_CBANK
	.align		4
        /*0094*/ 	.byte	0x04, 0x0a
        /*0096*/ 	.short	(.L_27 - .L_26)
	.align		4
.L_26:
        /*0098*/ 	.word	index@(.nv.constant0._Z16reciprocalKernelPfS_fffj)
        /*009c*/ 	.short	0x0380
        /*009e*/ 	.short	0x0020


	//----- nvinfo : EIATTR_SW_WAR
	.align		4
.L_27:
        /*00a0*/ 	.byte	0x04, 0x36
        /*00a2*/ 	.short	(.L_29 - .L_28)
.L_28:
        /*00a4*/ 	.word	0x00000008
.L_29:


//--------------------- .nv.callgraph             --------------------------
	.section	.nv.callgraph,"",@"SHT_CUDA_CALLGRAPH"
	.align	4
	.sectionentsize	8
	.align		4
        /*0000*/ 	.word	0x00000000
	.align		4
        /*0004*/ 	.word	0xffffffff
	.align		4
        /*0008*/ 	.word	0x00000000
	.align		4
        /*000c*/ 	.word	0xfffffffe
	.align		4
        /*0010*/ 	.word	0x00000000
	.align		4
        /*0014*/ 	.word	0xfffffffd
	.align		4
        /*0018*/ 	.word	0x00000000
	.align		4
        /*001c*/ 	.word	0xfffffffc


//--------------------- .text._Z16reciprocalKernelPfS_fffj --------------------------
	.section	.text._Z16reciprocalKernelPfS_fffj,"ax",@progbits
	.align	128
        .global         _Z16reciprocalKernelPfS_fffj
        .type           _Z16reciprocalKernelPfS_fffj,@function
        .size           _Z16reciprocalKernelPfS_fffj,(.L_x_17 - _Z16reciprocalKernelPfS_fffj)
        .other          _Z16reciprocalKernelPfS_fffj,@"STO_CUDA_ENTRY STV_DEFAULT"
_Z16reciprocalKernelPfS_fffj:
.text._Z16reciprocalKernelPfS_fffj:
[----:B------:R-:W-:Y:S08]  /*0000*/  LDC R1, c[0x0][0x37c] ;  /* 0x0000df00ff017b82 */ /* 0x000ff00000000800 */
[----:B------:R-:W0:Y:S01]  /*0010*/  LDC R9, c[0x0][0x394] ;  /* 0x0000e500ff097b82 */ /* 0x000e220000000800 */
[----:B------:R-:W1:Y:S01]  /*0020*/  LDCU UR5, c[0x0][0x39c] ;  /* 0x00007380ff0577ac */ /* 0x000e620008000800 */
[----:B------:R-:W2:Y:S06]  /*0030*/  S2R R8, SR_TID.X ;  /* 0x0000000000087919 */ /* 0x000eac0000002100 */
[----:B------:R-:W2:Y:S08]  /*0040*/  S2UR UR4, SR_CTAID.X ;  /* 0x00000000000479c3 */ /* 0x000eb00000002500 */
[----:B------:R-:W2:Y:S01]  /*0050*/  LDC R7, c[0x0][0x360] ;  /* 0x0000d800ff077b82 */ /* 0x000ea20000000800 */
[----:B-1----:R-:W-:Y:S01]  /*0060*/  I2FP.F32.U32 R2, UR5 ;  /* 0x0000000500027c45 */ /* 0x002fe20008201000 */
[----:B0-----:R-:W0:Y:S06]  /*0070*/  MUFU.RCP R3, R9 ;  /* 0x0000000900037308 */ /* 0x001e2c0000001000 */
[----:B------:R-:W1:Y:S02]  /*0080*/  LDC R0, c[0x0][0x394] ;  /* 0x0000e500ff007b82 */ /* 0x000e640000000800 */
[----:B------:R-:W3:Y:S01]  /*0090*/  FCHK P0, R2, R9 ;  /* 0x0000000902007302 */ /* 0x000ee20000000000 */
[----:B0-----:R-:W-:-:S04]  /*00a0*/  FFMA R4, R3, -R9, 1 ;  /* 0x3f80000003047423 */ /* 0x001fc80000000809 */
[----:B------:R-:W-:Y:S01]  /*00b0*/  FFMA R5, R3, R4, R3 ;  /* 0x0000000403057223 */ /* 0x000fe20000000003 */
[----:B--2---:R-:W-:-:S03]  /*00c0*/  IMAD R3, R7, UR4, R8 ;  /* 0x0000000407037c24 */ /* 0x004fc6000f8e0208 */
[----:B------:R-:W-:-:S04]  /*00d0*/  FFMA R4, R2, R5, RZ ;  /* 0x0000000502047223 */ /* 0x000fc800000000ff */
[----:B------:R-:W-:-:S04]  /*00e0*/  FFMA R6, R4, -R9, R2 ;  /* 0x8000000904067223 */ /* 0x000fc80000000002 */
[----:B------:R-:W-:Y:S01]  /*00f0*/  FFMA R6, R5, R6, R4 ;  /* 0x0000000605067223 */ /* 0x000fe20000000004 */
[----:B---3--:R-:W-:Y:S06]  /*0100*/  @!P0 BRA `(.L_x_0) ;  /* 0x00000000000c8947 */ /* 0x008fec0003800000 */
[----:B------:R-:W-:-:S07]  /*0110*/  MOV R6, 0x130 ;  /* 0x0000013000067802 */ /* 0x000fce0000000f00 */
[----:B-1----:R-:W-:Y:S05]  /*0120*/  CALL.REL.NOINC `($__internal_0_$__cuda_sm3x_div_rn_noftz_f32_slowpath) ;  /* 0x00000004003c7944 */ /* 0x002fea0003c00000 */
[----:B------:R-:W-:-:S07]  /*0130*/  IMAD.MOV.U32 R6, RZ, RZ, R2 ;  /* 0x000000ffff067224 */ /* 0x000fce00078e0002 */
.L_x_0:
[----:B------:R-:W0:Y:S08]  /*0140*/  F2I.TRUNC.NTZ R2, R6 ;  /* 0x0000000600027305 */ /* 0x000e30000020f100 */
[----:B0-----:R-:W0:Y:S01]  /*0150*/  I2F.U32.RP R7, R2 ;  /* 0x0000000200077306 */ /* 0x001e220000209000 */
[----:B------:R-:W-:Y:S02]  /*0160*/  IADD3 R9, PT, PT, RZ, -R2, RZ ;  /* 0x80000002ff097210 */ /* 0x000fe40007ffe0ff */
[----:B------:R-:W-:-:S05]  /*0170*/  ISETP.NE.U32.AND P1, PT, R2, RZ, PT ;  /* 0x000000ff0200720c */ /* 0x000fca0003f25070 */
[----:B0-----:R-:W0:Y:S02]  /*0180*/  MUFU.RCP R7, R7 ;  /* 0x0000000700077308 */ /* 0x001e240000001000 */
[----:B0-----:R-:W-:-:S06]  /*0190*/  VIADD R4, R7, 0xffffffe ;  /* 0x0ffffffe07047836 */ /* 0x001fcc0000000000 */
[----:B------:R0:W2:Y:S02]  /*01a0*/  F2I.FTZ.U32.TRUNC.NTZ R5, R4 ;  /* 0x0000000400057305 */ /* 0x0000a4000021f000 */
[----:B0-----:R-:W-:Y:S02]  /*01b0*/  IMAD.MOV.U32 R4, RZ, RZ, RZ ;  /* 0x000000ffff047224 */ /* 0x001fe400078e00ff */
[----:B--2---:R-:W-:-:S04]  /*01c0*/  IMAD R9, R9, R5, RZ ;  /* 0x0000000509097224 */ /* 0x004fc800078e02ff */
[----:B------:R-:W-:-:S06]  /*01d0*/  IMAD.HI.U32 R8, R5, R9, R4 ;  /* 0x0000000905087227 */ /* 0x000fcc00078e0004 */
[----:B------:R-:W-:-:S04]  /*01e0*/  IMAD.HI.U32 R8, R8, R3, RZ ;  /* 0x0000000308087227 */ /* 0x000fc800078e00ff */
[----:B------:R-:W-:-:S04]  /*01f0*/  IMAD.MOV R8, RZ, RZ, -R8 ;  /* 0x000000ffff087224 */ /* 0x000fc800078e0a08 */
[----:B------:R-:W-:-:S05]  /*0200*/  IMAD R3, R2, R8, R3 ;  /* 0x0000000802037224 */ /* 0x000fca00078e0203 */
[----:B------:R-:W-:-:S13]  /*0210*/  ISETP.GE.U32.AND P0, PT, R3, R2, PT ;  /* 0x000000020300720c */ /* 0x000fda0003f06070 */
[----:B------:R-:W-:-:S04]  /*0220*/  @P0 IADD3 R3, PT, PT, -R2, R3, RZ ;  /* 0x0000000302030210 */ /* 0x000fc80007ffe1ff */
[----:B------:R-:W-:-:S13]  /*0230*/  ISETP.GE.U32.AND P0, PT, R3, R2, PT ;  /* 0x000000020300720c */ /* 0x000fda0003f06070 */
[----:B------:R-:W-:Y:S01]  /*0240*/  @P0 IMAD.IADD R3, R3, 0x1, -R2 ;  /* 0x0000000103030824 */ /* 0x000fe200078e0a02 */
[----:B------:R-:W-:-:S04]  /*0250*/  @!P1 LOP3.LUT R3, RZ, R2, RZ, 0x33, !PT ;  /* 0x00000002ff039212 */ /* 0x000fc800078e33ff */
[----:B------:R-:W-:-:S13]  /*0260*/  ISETP.NE.AND P0, PT, R3, RZ, PT ;  /* 0x000000ff0300720c */ /* 0x000fda0003f05270 */
[----:B------:R-:W-:Y:S05]  /*0270*/  @!P0 EXIT ;  /* 0x000000000000894d */ /* 0x000fea0003800000 */
[----:B------:R-:W0:Y:S01]  /*0280*/  LDC.64 R4, c[0x0][0x388] ;  /* 0x0000e200ff047b82 */ /* 0x000e220000000a00 */
[----:B------:R-:W-:Y:S01]  /*0290*/  FADD R2, R6, -1 ;  /* 0xbf80000006027421 */ /* 0x000fe20000000000 */
[----:B------:R-:W2:Y:S03]  /*02a0*/  LDCU.64 UR4, c[0x0][0x358] ;  /* 0x00006b00ff0477ac */ /* 0x000ea60008000a00 */
[----:B------:R-:W0:Y:S03]  /*02b0*/  F2I.TRUNC.NTZ R7, R2 ;  /* 0x0000000200077305 */ /* 0x000e26000020f100 */
[----:B------:R-:W3:Y:S08]  /*02c0*/  LDC.64 R8, c[0x0][0x380] ;  /* 0x0000e000ff087b82 */ /* 0x000ef00000000a00 */
[----:B------:R-:W4:Y:S01]  /*02d0*/  LDC R11, c[0x0][0x398] ;  /* 0x0000e600ff0b7b82 */ /* 0x000f220000000800 */
[----:B0-----:R-:W-:-:S06]  /*02e0*/  IMAD.WIDE R4, R7, 0x4, R4 ;  /* 0x0000000407047825 */ /* 0x001fcc00078e0204 */
[----:B--2---:R-:W4:Y:S01]  /*02f0*/  LDG.E R4, desc[UR4][R4.64] ;  /* 0x0000000404047981 */ /* 0x004f22000c1e1900 */
[----:B------:R-:W-:Y:S01]  /*0300*/  ISETP.NE.AND P0, PT, R3, R7, PT ;  /* 0x000000070300720c */ /* 0x000fe20003f05270 */
[----:B---3--:R-:W-:-:S04]  /*0310*/  IMAD.WIDE R6, R7, 0x4, R8 ;  /* 0x0000000407067825 */ /* 0x008fc800078e0208 */
[----:B----4-:R-:W-:-:S05]  /*0320*/  FFMA R11, R11, 5, R4 ;  /* 0x40a000000b0b7823 */ /* 0x010fca0000000004 */
[----:B------:R0:W-:Y:S03]  /*0330*/  STG.E desc[UR4][R6.64], R11 ;  /* 0x0000000b06007986 */ /* 0x0001e6000c101904 */
[----:B------:R-:W-:Y:S05]  /*0340*/  @!P0 EXIT ;  /* 0x000000000000894d */ /* 0x000fea0003800000 */
[C-C-:B0-----:R-:W-:Y:S01]  /*0350*/  IMAD.WIDE.U32 R6, R3.reuse, 0x4, R8.reuse ;  /* 0x0000000403067825 */ /* 0x141fe200078e0008 */
[----:B------:R-:W0:Y:S03]  /*0360*/  LDC R11, c[0x0][0x394] ;  /* 0x0000e500ff0b7b82 */ /* 0x000e260000000800 */
[----:B------:R-:W-:Y:S01]  /*0370*/  VIADD R5, R3, 0xffffffff ;  /* 0xffffffff03057836 */ /* 0x000fe20000000000 */
[----:B------:R-:W2:Y:S03]  /*0380*/  LDG.E R4, desc[UR4][R6.64] ;  /* 0x0000000406047981 */ /* 0x000ea6000c1e1900 */
[----:B------:R-:W-:Y:S01]  /*0390*/  IMAD.WIDE.U32 R8, R5, 0x4, R8 ;  /* 0x0000000405087825 */ /* 0x000fe200078e0008 */
[----:B------:R-:W3:Y:S05]  /*03a0*/  LDG.E R2, desc[UR4][R6.64+0x4] ;  /* 0x0000040406027981 */ /* 0x000eea000c1e1900 */
[----:B------:R-:W4:Y:S01]  /*03b0*/  LDG.E R9, desc[UR4][R8.64] ;  /* 0x0000000408097981 */ /* 0x000f22000c1e1900 */
[----:B------:R-:W-:Y:S01]  /*03c0*/  BSSY.RECONVERGENT B0, `(.L_x_1) ;  /* 0x0000010000007945 */ /* 0x000fe20003800200 */
[----:B0-----:R-:W0:Y:S01]  /*03d0*/  MUFU.RCP R12, R11 ;  /* 0x0000000b000c7308 */ /* 0x001e220000001000 */
[----:B--2---:R-:W-:-:S04]  /*03e0*/  FADD R5, R4, R4 ;  /* 0x0000000404057221 */ /* 0x004fc80000000000 */
[----:B---3--:R-:W-:Y:S01]  /*03f0*/  FADD R2, R2, -R5 ;  /* 0x8000000502027221 */ /* 0x008fe20000000000 */
[----:B0-----:R-:W-:-:S03]  /*0400*/  FFMA R5, R12, -R11, 1 ;  /* 0x3f8000000c057423 */ /* 0x001fc6000000080b */
[----:B----4-:R-:W-:Y:S01]  /*0410*/  FADD R10, R2, R9 ;  /* 0x00000009020a7221 */ /* 0x010fe20000000000 */
[----:B------:R-:W-:-:S03]  /*0420*/  FFMA R2, R12, R5, R12 ;  /* 0x000000050c027223 */ /* 0x000fc6000000000c */
[----:B------:R-:W0:Y:S01]  /*0430*/  FCHK P0, R10, R11 ;  /* 0x0000000b0a007302 */ /* 0x000e220000000000 */
[----:B------:R-:W-:-:S04]  /*0440*/  FFMA R5, R2, R10, RZ ;  /* 0x0000000a02057223 */ /* 0x000fc800000000ff */
[----:B------:R-:W-:-:S04]  /*0450*/  FFMA R6, R5, -R11, R10 ;  /* 0x8000000b05067223 */ /* 0x000fc8000000000a */
[----:B------:R-:W-:Y:S01]  /*0460*/  FFMA R5, R2, R6, R5 ;  /* 0x0000000602057223 */ /* 0x000fe20000000005 */
[----:B0-----:R-:W-:Y:S06]  /*0470*/  @!P0 BRA `(.L_x_2) ;  /* 0x0000000000108947 */ /* 0x001fec0003800000 */
[----:B------:R-:W-:Y:S02]  /*0480*/  MOV R2, R10 ;  /* 0x0000000a00027202 */ /* 0x000fe40000000f00 */
[----:B------:R-:W-:-:S07]  /*0490*/  MOV R6, 0x4b0 ;  /* 0x000004b000067802 */ /* 0x000fce0000000f00 */
[----:B-1----:R-:W-:Y:S05]  /*04a0*/  CALL.REL.NOINC `($__internal_0_$__cuda_sm3x_div_rn_noftz_f32_slowpath) ;  /* 0x00000000005c7944 */ /* 0x002fea0003c00000 */
[----:B------:R-:W-:-:S07]  /*04b0*/  IMAD.MOV.U32 R5, RZ, RZ, R2 ;  /* 0x000000ffff057224 */ /* 0x000fce00078e0002 */
.L_x_2:
[----:B------:R-:W-:Y:S05]  /*04c0*/  BSYNC.RECONVERGENT B0 ;  /* 0x0000000000007941 */ /* 0x000fea0003800200 */
.L_x_1:
[----:B------:R-:W0:Y:S01]  /*04d0*/  LDC R8, c[0x0][0x394] ;  /* 0x0000e500ff087b82 */ /* 0x000e220000000800 */
[----:B------:R-:W-:Y:S01]  /*04e0*/  BSSY.RECONVERGENT B0, `(.L_x_3) ;  /* 0x000000d000007945 */ /* 0x000fe20003800200 */
[----:B0-----:R-:W0:Y:S08]  /*04f0*/  MUFU.RCP R7, R8 ;  /* 0x0000000800077308 */ /* 0x001e300000001000 */
[----:B------:R-:W2:Y:S01]  /*0500*/  FCHK P0, R5, R8 ;  /* 0x0000000805007302 */ /* 0x000ea20000000000 */
[----:B0-----:R-:W-:-:S04]  /*0510*/  FFMA R2, R7, -R8, 1 ;  /* 0x3f80000007027423 */ /* 0x001fc80000000808 */
[----:B------:R-:W-:-:S04]  /*0520*/  FFMA R2, R7, R2, R7 ;  /* 0x0000000207027223 */ /* 0x000fc80000000007 */
[----:B------:R-:W-:-:S04]  /*0530*/  FFMA R6, R2, R5, RZ ;  /* 0x0000000502067223 */ /* 0x000fc800000000ff */
[----:B------:R-:W-:-:S04]  /*0540*/  FFMA R7, R6, -R8, R5 ;  /* 0x8000000806077223 */ /* 0x000fc80000000005 */
[----:B------:R-:W-:Y:S01]  /*0550*/  FFMA R9, R2, R7, R6 ;  /* 0x0000000702097223 */ /* 0x000fe20000000006 */
[----:B--2---:R-:W-:Y:S06]  /*0560*/  @!P0 BRA `(.L_x_4) ;  /* 0x0000000000108947 */ /* 0x004fec0003800000 */
[----:B------:R-:W-:Y:S01]  /*0570*/  IMAD.MOV.U32 R2, RZ, RZ, R5 ;  /* 0x000000ffff027224 */ /* 0x000fe200078e0005 */
[----:B------:R-:W-:-:S07]  /*0580*/  MOV R6, 0x5a0 ;  /* 0x000005a000067802 */ /* 0x000fce0000000f00 */
[----:B-1----:R-:W-:Y:S05]  /*0590*/  CALL.REL.NOINC `($__internal_0_$__cuda_sm3x_div_rn_noftz_f32_slowpath) ;  /* 0x0000000000207944 */ /* 0x002fea0003c00000 */
[----:B------:R-:W-:-:S07]  /*05a0*/  MOV R9, R2 ;  /* 0x0000000200097202 */ /* 0x000fce0000000f00 */
.L_x_4:
[----:B------:R-:W-:Y:S05]  /*05b0*/  BSYNC.RECONVERGENT B0 ;  /* 0x0000000000007941 */ /* 0x000fea0003800200 */
.L_x_3:
[----:B------:R-:W0:Y:S01]  /*05c0*/  LDC.64 R6, c[0x0][0x388] ;  /* 0x0000e200ff067b82 */ /* 0x000e220000000a00 */
[----:B------:R-:W2:Y:S02]  /*05d0*/  LDCU UR6, c[0x0][0x398] ;  /* 0x00007300ff0677ac */ /* 0x000ea40008000800 */
[----:B--2---:R-:W-:Y:S01]  /*05e0*/  FFMA R9, R9, UR6, R4 ;  /* 0x0000000609097c23 */ /* 0x004fe20008000004 */
[----:B0-----:R-:W-:-:S05]  /*05f0*/  IMAD.WIDE.U32 R2, R3, 0x4, R6 ;  /* 0x0000000403027825 */ /* 0x001fca00078e0006 */
[----:B------:R-:W-:Y:S01]  /*0600*/  STG.E desc[UR4][R2.64], R9 ;  /* 0x0000000902007986 */ /* 0x000fe2000c101904 */
[----:B------:R-:W-:Y:S05]  /*0610*/  EXIT ;  /* 0x000000000000794d */ /* 0x000fea0003800000 */
        .weak           $__internal_0_$__cuda_sm3x_div_rn_noftz_f32_slowpath
        .type           $__internal_0_$__cuda_sm3x_div_rn_noftz_f32_slowpath,@function
        .size           $__internal_0_$__cuda_sm3x_div_rn_noftz_f32_slowpath,(.L_x_17 - $__internal_0_$__cuda_sm3x_div_rn_noftz_f32_slowpath)
$__internal_0_$__cuda_sm3x_div_rn_noftz_f32_slowpath:
[----:B------:R-:W-:Y:S01]  /*0620*/  SHF.R.U32.HI R7, RZ, 0x17, R0 ;  /* 0x00000017ff077819 */ /* 0x000fe20000011600 */
[----:B------:R-:W-:Y:S01]  /*0630*/  BSSY.RECONVERGENT B1, `(.L_x_5) ;  /* 0x0000063000017945 */ /* 0x000fe20003800200 */
[----:B------:R-:W-:Y:S02]  /*0640*/  SHF.R.U32.HI R5, RZ, 0x17, R2 ;  /* 0x00000017ff057819 */ /* 0x000fe40000011602 */
[----:B------:R-:W-:Y:S02]  /*0650*/  LOP3.LUT R7, R7, 0xff, RZ, 0xc0, !PT ;  /* 0x000000ff07077812 */ /* 0x000fe400078ec0ff */
[----:B------:R-:W-:Y:S02]  /*0660*/  LOP3.LUT R12, R5, 0xff, RZ, 0xc0, !PT ;  /* 0x000000ff050c7812 */ /* 0x000fe400078ec0ff */
[----:B------:R-:W-:Y:S01]  /*0670*/  MOV R5, R0 ;  /* 0x0000000000057202 */ /* 0x000fe20000000f00 */
[----:B------:R-:W-:Y:S02]  /*0680*/  VIADD R9, R7, 0xffffffff ;  /* 0xffffffff07097836 */ /* 0x000fe40000000000 */
[----:B------:R-:W-:-:S03]  /*0690*/  VIADD R10, R12, 0xffffffff ;  /* 0xffffffff0c0a7836 */ /* 0x000fc60000000000 */
[----:B------:R-:W-:-:S04]  /*06a0*/  ISETP.GT.U32.AND P0, PT, R9, 0xfd, PT ;  /* 0x000000fd0900780c */ /* 0x000fc80003f04070 */
[----:B------:R-:W-:-:S13]  /*06b0*/  ISETP.GT.U32.OR P0, PT, R10, 0xfd, P0 ;  /* 0x000000fd0a00780c */ /* 0x000fda0000704470 */
[----:B------:R-:W-:Y:S01]  /*06c0*/  @!P0 IMAD.MOV.U32 R8, RZ, RZ, RZ ;  /* 0x000000ffff088224 */ /* 0x000fe200078e00ff */
[----:B------:R-:W-:Y:S06]  /*06d0*/  @!P0 BRA `(.L_x_6) ;  /* 0x00000000005c8947 */ /* 0x000fec0003800000 */
[----:B------:R-:W-:Y:S02]  /*06e0*/  FSETP.GTU.FTZ.AND P0, PT, |R2|, +INF , PT ;  /* 0x7f8000000200780b */ /* 0x000fe40003f1c200 */
[----:B------:R-:W-:-:S04]  /*06f0*/  FSETP.GTU.FTZ.AND P1, PT, |R0|, +INF , PT ;  /* 0x7f8000000000780b */ /* 0x000fc80003f3c200 */
[----:B------:R-:W-:-:S13]  /*0700*/  PLOP3.LUT P0, PT, P0, P1, PT, 0xf8, 0x8f ;  /* 0x00000000008f781c */ /* 0x000fda0000703f70 */
[----:B------:R-:W-:Y:S05]  /*0710*/  @P0 BRA `(.L_x_7) ;  /* 0x00000004004c0947 */ /* 0x000fea0003800000 */
[----:B------:R-:W-:-:S13]  /*0720*/  LOP3.LUT P0, RZ, R5, 0x7fffffff, R2, 0xc8, !PT ;  /* 0x7fffffff05ff7812 */ /* 0x000fda000780c802 */
[----:B------:R-:W-:Y:S05]  /*0730*/  @!P0 BRA `(.L_x_8) ;  /* 0x00000004003c8947 */ /* 0x000fea0003800000 */
[----:B------:R-:W-:Y:S02]  /*0740*/  FSETP.NEU.FTZ.AND P2, PT, |R2|, +INF , PT ;  /* 0x7f8000000200780b */ /* 0x000fe40003f5d200 */
[----:B------:R-:W-:Y:S02]  /*0750*/  FSETP.NEU.FTZ.AND P1, PT, |R0|, +INF , PT ;  /* 0x7f8000000000780b */ /* 0x000fe40003f3d200 */
[----:B------:R-:W-:-:S11]  /*0760*/  FSETP.NEU.FTZ.AND P0, PT, |R2|, +INF , PT ;  /* 0x7f8000000200780b */ /* 0x000fd60003f1d200 */
[----:B------:R-:W-:Y:S05]  /*0770*/  @!P1 BRA !P2, `(.L_x_8) ;  /* 0x00000004002c9947 */ /* 0x000fea0005000000 */
[----:B------:R-:W-:-:S04]  /*0780*/  LOP3.LUT P2, RZ, R2, 0x7fffffff, RZ, 0xc0, !PT ;  /* 0x7fffffff02ff7812 */ /* 0x000fc8000784c0ff */
[----:B------:R-:W-:-:S13]  /*0790*/  PLOP3.LUT P1, PT, P1, P2, PT, 0x2f, 0xf2 ;  /* 0x0000000000f2781c */ /* 0x000fda0000f24577 */
[----:B------:R-:W-:Y:S05]  /*07a0*/  @P1 BRA `(.L_x_9) ;  /* 0x0000000400181947 */ /* 0x000fea0003800000 */
[----:B------:R-:W-:-:S04]  /*07b0*/  LOP3.LUT P1, RZ, R5, 0x7fffffff, RZ, 0xc0, !PT ;  /* 0x7fffffff05ff7812 */ /* 0x000fc8000782c0ff */
[----:B------:R-:W-:-:S13]  /*07c0*/  PLOP3.LUT P0, PT, P0, P1, PT, 0x2f, 0xf2 ;  /* 0x0000000000f2781c */ /* 0x000fda0000702577 */
[----:B------:R-:W-:Y:S05]  /*07d0*/  @P0 BRA `(.L_x_10) ;  /* 0x0000000400000947 */ /* 0x000fea0003800000 */
[----:B------:R-:W-:Y:S02]  /*07e0*/  ISETP.GE.AND P0, PT, R10, RZ, PT ;  /* 0x000000ff0a00720c */ /* 0x000fe40003f06270 */
[----:B------:R-:W-:-:S11]  /*07f0*/  ISETP.GE.AND P1, PT, R9, RZ, PT ;  /* 0x000000ff0900720c */ /* 0x000fd60003f26270 */
[----:B------:R-:W-:Y:S01]  /*0800*/  @P0 IMAD.MOV.U32 R8, RZ, RZ, RZ ;  /* 0x000000ffff080224 */ /* 0x000fe200078e00ff */
[----:B------:R-:W-:Y:S01]  /*0810*/  @!P0 MOV R8, 0xffffffc0 ;  /* 0xffffffc000088802 */ /* 0x000fe20000000f00 */
[----:B------:R-:W-:Y:S01]  /*0820*/  @!P0 FFMA R2, R2, 1.84467440737095516160e+19, RZ ;  /* 0x5f80000002028823 */ /* 0x000fe200000000ff */
[----:B------:R-:W-:-:S03]  /*0830*/  @!P1 FFMA R5, R0, 1.84467440737095516160e+19, RZ ;  /* 0x5f80000000059823 */ /* 0x000fc600000000ff */
[----:B------:R-:W-:-:S07]  /*0840*/  @!P1 VIADD R8, R8, 0x40 ;  /* 0x0000004008089836 */ /* 0x000fce0000000000 */
.L_x_6:
[----:B------:R-:W-:Y:S01]  /*0850*/  LEA R10, R7, 0xc0800000, 0x17 ;  /* 0xc0800000070a7811 */ /* 0x000fe200078eb8ff */
[----:B------:R-:W-:Y:S04]  /*0860*/  BSSY.RECONVERGENT B2, `(.L_x_11) ;  /* 0x0000036000027945 */ /* 0x000fe80003800200 */
[----:B------:R-:W-:Y:S01]  /*0870*/  IMAD.IADD R10, R5, 0x1, -R10 ;  /* 0x00000001050a7824 */ /* 0x000fe200078e0a0a */
[----:B------:R-:W-:-:S03]  /*0880*/  IADD3 R5, PT, PT, R12, -0x7f, RZ ;  /* 0xffffff810c057810 */ /* 0x000fc60007ffe0ff */
[----:B------:R-:W0:Y:S01]  /*0890*/  MUFU.RCP R9, R10 ;  /* 0x0000000a00097308 */ /* 0x000e220000001000 */
[----:B------:R-:W-:Y:S01]  /*08a0*/  FADD.FTZ R11, -R10, -RZ ;  /* 0x800000ff0a0b7221 */ /* 0x000fe20000010100 */
[C---:B------:R-:W-:Y:S01]  /*08b0*/  IMAD R2, R5.reuse, -0x800000, R2 ;  /* 0xff80000005027824 */ /* 0x040fe200078e0202 */
[----:B------:R-:W-:-:S05]  /*08c0*/  IADD3 R7, PT, PT, R5, 0x7f, -R7 ;  /* 0x0000007f05077810 */ /* 0x000fca0007ffe807 */
[----:B------:R-:W-:Y:S02]  /*08d0*/  IMAD.IADD R7, R7, 0x1, R8 ;  /* 0x0000000107077824 */ /* 0x000fe400078e0208 */
[----:B0-----:R-:W-:-:S04]  /*08e0*/  FFMA R12, R9, R11, 1 ;  /* 0x3f800000090c7423 */ /* 0x001fc8000000000b */
[----:B------:R-:W-:-:S04]  /*08f0*/  FFMA R14, R9, R12, R9 ;  /* 0x0000000c090e7223 */ /* 0x000fc80000000009 */
[----:B------:R-:W-:-:S04]  /*0900*/  FFMA R9, R2, R14, RZ ;  /* 0x0000000e02097223 */ /* 0x000fc800000000ff */
[----:B------:R-:W-:-:S04]  /*0910*/  FFMA R12, R11, R9, R2 ;  /* 0x000000090b0c7223 */ /* 0x000fc80000000002 */
[----:B------:R-:W-:-:S04]  /*0920*/  FFMA R9, R14, R12, R9 ;  /* 0x0000000c0e097223 */ /* 0x000fc80000000009 */
[----:B------:R-:W-:-:S04]  /*0930*/  FFMA R12, R11, R9, R2 ;  /* 0x000000090b0c7223 */ /* 0x000fc80000000002 */
[----:B------:R-:W-:-:S05]  /*0940*/  FFMA R2, R14, R12, R9 ;  /* 0x0000000c0e027223 */ /* 0x000fca0000000009 */
[----:B------:R-:W-:-:S04]  /*0950*/  SHF.R.U32.HI R5, RZ, 0x17, R2 ;  /* 0x00000017ff057819 */ /* 0x000fc80000011602 */
[----:B------:R-:W-:-:S05]  /*0960*/  LOP3.LUT R5, R5, 0xff, RZ, 0xc0, !PT ;  /* 0x000000ff05057812 */ /* 0x000fca00078ec0ff */
[----:B------:R-:W-:-:S05]  /*0970*/  IMAD.IADD R11, R5, 0x1, R7 ;  /* 0x00000001050b7824 */ /* 0x000fca00078e0207 */
[----:B------:R-:W-:-:S04]  /*0980*/  IADD3 R5, PT, PT, R11, -0x1, RZ ;  /* 0xffffffff0b057810 */ /* 0x000fc80007ffe0ff */
[----:B------:R-:W-:-:S13]  /*0990*/  ISETP.GE.U32.AND P0, PT, R5, 0xfe, PT ;  /* 0x000000fe0500780c */ /* 0x000fda0003f06070 */
[----:B------:R-:W-:Y:S05]  /*09a0*/  @!P0 BRA `(.L_x_12) ;  /* 0x0000000000808947 */ /* 0x000fea0003800000 */
[----:B------:R-:W-:-:S13]  /*09b0*/  ISETP.GT.AND P0, PT, R11, 0xfe, PT ;  /* 0x000000fe0b00780c */ /* 0x000fda0003f04270 */
[----:B------:R-:W-:Y:S05]  /*09c0*/  @P0 BRA `(.L_x_13) ;  /* 0x00000000006c0947 */ /* 0x000fea0003800000 */
[----:B------:R-:W-:-:S13]  /*09d0*/  ISETP.GE.AND P0, PT, R11, 0x1, PT ;  /* 0x000000010b00780c */ /* 0x000fda0003f06270 */
[----:B------:R-:W-:Y:S05]  /*09e0*/  @P0 BRA `(.L_x_14) ;  /* 0x0000000000740947 */ /* 0x000fea0003800000 */
[----:B------:R-:W-:Y:S02]  /*09f0*/  ISETP.GE.AND P0, PT, R11, -0x18, PT ;  /* 0xffffffe80b00780c */ /* 0x000fe40003f06270 */
[----:B------:R-:W-:-:S11]  /*0a00*/  LOP3.LUT R2, R2, 0x80000000, RZ, 0xc0, !PT ;  /* 0x8000000002027812 */ /* 0x000fd600078ec0ff */
[----:B------:R-:W-:Y:S05]  /*0a10*/  @!P0 BRA `(.L_x_14) ;  /* 0x0000000000688947 */ /* 0x000fea0003800000 */
[CCC-:B------:R-:W-:Y:S01]  /*0a20*/  FFMA.RZ R5, R14.reuse, R12.reuse, R9.reuse ;  /* 0x0000000c0e057223 */ /* 0x1c0fe2000000c009 */
[C---:B------:R-:W-:Y:S02]  /*0a30*/  VIADD R10, R11.reuse, 0x20 ;  /* 0x000000200b0a7836 */ /* 0x040fe40000000000 */
[CCC-:B------:R-:W-:Y:S01]  /*0a40*/  FFMA.RM R8, R14.reuse, R12.reuse, R9.reuse ;  /* 0x0000000c0e087223 */ /* 0x1c0fe20000004009 */
[----:B------:R-:W-:Y:S02]  /*0a50*/  ISETP.NE.AND P2, PT, R11, RZ, PT ;  /* 0x000000ff0b00720c */ /* 0x000fe40003f45270 */
[----:B------:R-:W-:Y:S01]  /*0a60*/  LOP3.LUT R7, R5, 0x7fffff, RZ, 0xc0, !PT ;  /* 0x007fffff05077812 */ /* 0x000fe200078ec0ff */
[----:B------:R-:W-:Y:S01]  /*0a70*/  FFMA.RP R5, R14, R12, R9 ;  /* 0x0000000c0e057223 */ /* 0x000fe20000008009 */
[----:B------:R-:W-:Y:S01]  /*0a80*/  IMAD.MOV R9, RZ, RZ, -R11 ;  /* 0x000000ffff097224 */ /* 0x000fe200078e0a0b */
[----:B------:R-:W-:Y:S02]  /*0a90*/  ISETP.NE.AND P1, PT, R11, RZ, PT ;  /* 0x000000ff0b00720c */ /* 0x000fe40003f25270 */
[----:B------:R-:W-:-:S02]  /*0aa0*/  LOP3.LUT R7, R7, 0x800000, RZ, 0xfc, !PT ;  /* 0x0080000007077812 */ /* 0x000fc400078efcff */
[----:B------:R-:W-:Y:S02]  /*0ab0*/  FSETP.NEU.FTZ.AND P0, PT, R5, R8, PT ;  /* 0x000000080500720b */ /* 0x000fe40003f1d000 */
[----:B------:R-:W-:Y:S02]  /*0ac0*/  SHF.L.U32 R10, R7, R10, RZ ;  /* 0x0000000a070a7219 */ /* 0x000fe400000006ff */
[----:B------:R-:W-:Y:S02]  /*0ad0*/  SEL R8, R9, RZ, P2 ;  /* 0x000000ff09087207 */ /* 0x000fe40001000000 */
[----:B------:R-:W-:Y:S02]  /*0ae0*/  ISETP.NE.AND P1, PT, R10, RZ, P1 ;  /* 0x000000ff0a00720c */ /* 0x000fe40000f25270 */
[----:B------:R-:W-:Y:S02]  /*0af0*/  SHF.R.U32.HI R8, RZ, R8, R7 ;  /* 0x00000008ff087219 */ /* 0x000fe40000011607 */
[----:B------:R-:W-:-:S02]  /*0b00*/  PLOP3.LUT P0, PT, P0, P1, PT, 0xf8, 0x8f ;  /* 0x00000000008f781c */ /* 0x000fc40000703f70 */
[----:B------:R-:W-:Y:S02]  /*0b10*/  SHF.R.U32.HI R10, RZ, 0x1, R8 ;  /* 0x00000001ff0a7819 */ /* 0x000fe40000011608 */
[----:B------:R-:W-:-:S04]  /*0b20*/  SEL R5, RZ, 0x1, !P0 ;  /* 0x00000001ff057807 */ /* 0x000fc80004000000 */
[----:B------:R-:W-:-:S04]  /*0b30*/  LOP3.LUT R5, R5, 0x1, R10, 0xf8, !PT ;  /* 0x0000000105057812 */ /* 0x000fc800078ef80a */
[----:B------:R-:W-:-:S04]  /*0b40*/  LOP3.LUT R5, R5, R8, RZ, 0xc0, !PT ;  /* 0x0000000805057212 */ /* 0x000fc800078ec0ff */
[----:B------:R-:W-:-:S04]  /*0b50*/  IADD3 R5, PT, PT, R10, R5, RZ ;  /* 0x000000050a057210 */ /* 0x000fc80007ffe0ff */
[----:B------:R-:W-:Y:S01]  /*0b60*/  LOP3.LUT R2, R5, R2, RZ, 0xfc, !PT ;  /* 0x0000000205027212 */ /* 0x000fe200078efcff */
[----:B------:R-:W-:Y:S06]  /*0b70*/  BRA `(.L_x_14) ;  /* 0x0000000000107947 */ /* 0x000fec0003800000 */
.L_x_13:
[----:B------:R-:W-:-:S04]  /*0b80*/  LOP3.LUT R2, R2, 0x80000000, RZ, 0xc0, !PT ;  /* 0x8000000002027812 */ /* 0x000fc800078ec0ff */
[----:B------:R-:W-:Y:S01]  /*0b90*/  LOP3.LUT R2, R2, 0x7f800000, RZ, 0xfc, !PT ;  /* 0x7f80000002027812 */ /* 0x000fe200078efcff */
[----:B------:R-:W-:Y:S06]  /*0ba0*/  BRA `(.L_x_14) ;  /* 0x0000000000047947 */ /* 0x000fec0003800000 */
.L_x_12:
[----:B------:R-:W-:-:S07]  /*0bb0*/  IMAD R2, R7, 0x800000, R2 ;  /* 0x0080000007027824 */ /* 0x000fce00078e0202 */
.L_x_14:
[----:B------:R-:W-:Y:S05]  /*0bc0*/  BSYNC.RECONVERGENT B2 ;  /* 0x0000000000027941 */ /* 0x000fea0003800200 */
.L_x_11:
[----:B------:R-:W-:Y:S05]  /*0bd0*/  BRA `(.L_x_15) ;  /* 0x0000000000207947 */ /* 0x000fea0003800000 */
.L_x_10:
[----:B------:R-:W-:-:S04]  /*0be0*/  LOP3.LUT R2, R5, 0x80000000, R2, 0x48, !PT ;  /* 0x8000000005027812 */ /* 0x000fc800078e4802 */
[----:B------:R-:W-:Y:S01]  /*0bf0*/  LOP3.LUT R2, R2, 0x7f800000, RZ, 0xfc, !PT ;  /* 0x7f80000002027812 */ /* 0x000fe200078efcff */
[----:B------:R-:W-:Y:S06]  /*0c00*/  BRA `(.L_x_15) ;  /* 0x0000000000147947 */ /* 0x000fec0003800000 */
.L_x_9:
[----:B------:R-:W-:Y:S01]  /*0c10*/  LOP3.LUT R2, R5, 0x80000000, R2, 0x48, !PT ;  /* 0x8000000005027812 */ /* 0x000fe200078e4802 */
[----:B------:R-:W-:Y:S06]  /*0c20*/  BRA `(.L_x_15) ;  /* 0x00000000000c7947 */ /* 0x000fec0003800000 */
.L_x_8:
[----:B------:R-:W0:Y:S01]  /*0c30*/  MUFU.RSQ R2, -QNAN ;  /* 0xffc0000000027908 */ /* 0x000e220000001400 */
[----:B------:R-:W-:Y:S05]  /*0c40*/  BRA `(.L_x_15) ;  /* 0x0000000000047947 */ /* 0x000fea0003800000 */
.L_x_7:
[----:B------:R-:W-:-:S07]  /*0c50*/  FADD.FTZ R2, R2, R0 ;  /* 0x0000000002027221 */ /* 0x000fce0000010000 */
.L_x_15:
[----:B------:R-:W-:Y:S05]  /*0c60*/  BSYNC.RECONVERGENT B1 ;  /* 0x0000000000017941 */ /* 0x000fea0003800200 */
.L_x_5:
[----:B------:R-:W-:-:S04]  /*0c70*/  HFMA2 R7, -RZ, RZ, 0, 0 ;  /* 0x00000000ff077431 */ /* 0x000fc800000001ff */
[----:B0-----:R-:W-:Y:S05]  /*0c80*/  RET.REL.NODEC R6 `(_Z16reciprocalKernelPfS_fffj) ;  /* 0xfffffff006dc7950 */ /* 0x001fea0003c3ffff */
.L_x_16:
[----:B------:R-:W-:-:S00]  /*0c90*/  BRA `(.L_x_16) ;  /* 0xfffffffc00fc7947 */ /* 0x000fc0000383ffff */
[----:B------:R-:W-:-:S00]  /*0ca0*/  NOP ;  /* 0x0000000000007918 */ /* 0x000fc00000000000 */
        /* <DEDUP_REMOVED lines=13> */
.L_x_17:


//--------------------- .nv.shared.reserved.0     --------------------------
	.section	.nv.shared.reserved.0,"aw",@nobits
	.weak		__nv_reservedSMEM_offset_0_alias
	.size		__nv_reservedSMEM_offset_0_alias, 0, 64
	.other		__nv_reservedSMEM_offset_0_alias,@"STO_CUDA_RESERVED_SHARED STV_DEFAULT"
__nv_reservedSMEM_offset_0_alias:
	.zero		0
	.zero		64


//--------------------- .nv.constant0._Z16reciprocalKernelPfS_fffj --------------------------
	.section	.nv.constant0._Z16reciprocalKernelPfS_fffj,"a",@progbits
	.sectionflags	@""
	.align	4
.nv.constant0._Z16reciprocalKernelPfS_fffj:
	.zero		928


//--------------------- SYMBOLS --------------------------

	.type		.nv.reservedSmem.offset0,@object
	.size		.nv.reservedSmem.offset0,0x4
